	.headerflags	@"EF_CUDA_TEXMODE_UNIFIED EF_CUDA_64BIT_ADDRESS EF_CUDA_ACCELERATORS EF_CUDA_SM90 EF_CUDA_VIRTUAL_SM(EF_CUDA_SM90)"
	.elftype	@"ET_EXEC"


//--------------------- .nv.info                  --------------------------
	.section	.nv.info,"",@"SHT_CUDA_INFO"
	.align	4


	//----- nvinfo : EIATTR_REGCOUNT
	.align		4
        /*0000*/ 	.byte	0x04, 0x2f
        /*0002*/ 	.short	(.L_1 - .L_0)
	.align		4
.L_0:
        /*0004*/ 	.word	index@(triton_poi_fused_cat_5)
        /*0008*/ 	.word	0x0000001c


	//----- nvinfo : EIATTR_MIN_STACK_SIZE
	.align		4
.L_1:
        /*000c*/ 	.byte	0x04, 0x12
        /*000e*/ 	.short	(.L_3 - .L_2)
	.align		4
.L_2:
        /*0010*/ 	.word	index@(triton_poi_fused_cat_5)
        /*0014*/ 	.word	0x00000000


	//----- nvinfo : EIATTR_FRAME_SIZE
	.align		4
.L_3:
        /*0018*/ 	.byte	0x04, 0x11
        /*001a*/ 	.short	(.L_5 - .L_4)
	.align		4
.L_4:
        /*001c*/ 	.word	index@(triton_poi_fused_cat_5)
        /*0020*/ 	.word	0x00000000


	//----- nvinfo : EIATTR_MIN_STACK_SIZE
	.align		4
.L_5:
        /*0024*/ 	.byte	0x04, 0x12
        /*0026*/ 	.short	(.L_7 - .L_6)
	.align		4
.L_6:
        /*0028*/ 	.word	index@(triton_poi_fused_cat_5)
        /*002c*/ 	.word	0x00000000
.L_7:


//--------------------- .nv.info.triton_poi_fused_cat_5 --------------------------
	.section	.nv.info.triton_poi_fused_cat_5,"",@"SHT_CUDA_INFO"
	.sectionflags	@""
	.align	4


	//----- nvinfo : EIATTR_CUDA_API_VERSION
	.align		4
        /*0000*/ 	.byte	0x04, 0x37
        /*0002*/ 	.short	(.L_9 - .L_8)
.L_8:
        /*0004*/ 	.word	0x0000007c


	//----- nvinfo : EIATTR_KPARAM_INFO
	.align		4
.L_9:
        /*0008*/ 	.byte	0x04, 0x17
        /*000a*/ 	.short	(.L_11 - .L_10)
.L_10:
        /*000c*/ 	.word	0x00000000
        /*0010*/ 	.short	0x0006
        /*0012*/ 	.short	0x0030
        /*0014*/ 	.byte	0x00, 0xf0, 0x11, 0x00


	//----- nvinfo : EIATTR_KPARAM_INFO
	.align		4
.L_11:
        /*0018*/ 	.byte	0x04, 0x17
        /*001a*/ 	.short	(.L_13 - .L_12)
.L_12:
        /*001c*/ 	.word	0x00000000
        /*0020*/ 	.short	0x0005
        /*0022*/ 	.short	0x0028
        /*0024*/ 	.byte	0x00, 0xf4, 0x21, 0x00


	//----- nvinfo : EIATTR_KPARAM_INFO
	.align		4
.L_13:
        /*0028*/ 	.byte	0x04, 0x17
        /*002a*/ 	.short	(.L_15 - .L_14)
.L_14:
        /*002c*/ 	.word	0x00000000
        /*0030*/ 	.short	0x0004
        /*0032*/ 	.short	0x0020
        /*0034*/ 	.byte	0x00, 0xf4, 0x21, 0x00


	//----- nvinfo : EIATTR_KPARAM_INFO
	.align		4
.L_15:
        /*0038*/ 	.byte	0x04, 0x17
        /*003a*/ 	.short	(.L_17 - .L_16)
.L_16:
        /*003c*/ 	.word	0x00000000
        /*0040*/ 	.short	0x0003
        /*0042*/ 	.short	0x0018
        /*0044*/ 	.byte	0x00, 0xf4, 0x21, 0x00


	//----- nvinfo : EIATTR_KPARAM_INFO
	.align		4
.L_17:
        /*0048*/ 	.byte	0x04, 0x17
        /*004a*/ 	.short	(.L_19 - .L_18)
.L_18:
        /*004c*/ 	.word	0x00000000
        /*0050*/ 	.short	0x0002
        /*0052*/ 	.short	0x0010
        /*0054*/ 	.byte	0x00, 0xf4, 0x21, 0x00


	//----- nvinfo : EIATTR_KPARAM_INFO
	.align		4
.L_19:
        /*0058*/ 	.byte	0x04, 0x17
        /*005a*/ 	.short	(.L_21 - .L_20)
.L_20:
        /*005c*/ 	.word	0x00000000
        /*0060*/ 	.short	0x0001
        /*0062*/ 	.short	0x0008
        /*0064*/ 	.byte	0x00, 0xf4, 0x21, 0x00


	//----- nvinfo : EIATTR_KPARAM_INFO
	.align		4
.L_21:
        /*0068*/ 	.byte	0x04, 0x17
        /*006a*/ 	.short	(.L_23 - .L_22)
.L_22:
        /*006c*/ 	.word	0x00000000
        /*0070*/ 	.short	0x0000
        /*0072*/ 	.short	0x0000
        /*0074*/ 	.byte	0x00, 0xf4, 0x21, 0x00


	//----- nvinfo : EIATTR_SPARSE_MMA_MASK
	.align		4
.L_23:
        /*0078*/ 	.byte	0x03, 0x50
        /*007a*/ 	.short	0x0000


	//----- nvinfo : EIATTR_MAXREG_COUNT
	.align		4
        /*007c*/ 	.byte	0x03, 0x1b
        /*007e*/ 	.short	0x00ff


	//----- nvinfo : EIATTR_EXIT_INSTR_OFFSETS
	.align		4
        /*0080*/ 	.byte	0x04, 0x1c
        /*0082*/ 	.short	(.L_25 - .L_24)


	//   ....[0]....
.L_24:
        /*0084*/ 	.word	0x00000540


	//----- nvinfo : EIATTR_REQNTID
	.align		4
.L_25:
        /*0088*/ 	.byte	0x04, 0x10
        /*008a*/ 	.short	(.L_27 - .L_26)
.L_26:
        /*008c*/ 	.word	0x00000080
        /*0090*/ 	.word	0x00000001
        /*0094*/ 	.word	0x00000001


	//----- nvinfo : EIATTR_CBANK_PARAM_SIZE
	.align		4
.L_27:
        /*0098*/ 	.byte	0x03, 0x19
        /*009a*/ 	.short	0x0034


	//----- nvinfo : EIATTR_PARAM_CBANK
	.align		4
        /*009c*/ 	.byte	0x04, 0x0a
        /*009e*/ 	.short	(.L_29 - .L_28)
	.align		4
.L_28:
        /*00a0*/ 	.word	index@(.nv.constant0.triton_poi_fused_cat_5)
        /*00a4*/ 	.short	0x0210
        /*00a6*/ 	.short	0x0034


	//----- nvinfo : EIATTR_SW_WAR
	.align		4
.L_29:
        /*00a8*/ 	.byte	0x04, 0x36
        /*00aa*/ 	.short	(.L_31 - .L_30)
.L_30:
        /*00ac*/ 	.word	0x00000008
.L_31:


//--------------------- .nv.callgraph             --------------------------
	.section	.nv.callgraph,"",@"SHT_CUDA_CALLGRAPH"
	.align	4
	.sectionentsize	8
	.align		4
        /*0000*/ 	.word	0x00000000
	.align		4
        /*0004*/ 	.word	0xffffffff
	.align		4
        /*0008*/ 	.word	0x00000000
	.align		4
        /*000c*/ 	.word	0xfffffffe
	.align		4
        /*0010*/ 	.word	0x00000000
	.align		4
        /*0014*/ 	.word	0xfffffffd
	.align		4
        /*0018*/ 	.word	0x00000000
	.align		4
        /*001c*/ 	.word	0xfffffffc


//--------------------- .text.triton_poi_fused_cat_5 --------------------------
	.section	.text.triton_poi_fused_cat_5,"ax",@progbits
	.align	128
        .global         triton_poi_fused_cat_5
        .type           triton_poi_fused_cat_5,@function
        .size           triton_poi_fused_cat_5,(.L_x_1 - triton_poi_fused_cat_5)
        .other          triton_poi_fused_cat_5,@"STO_CUDA_ENTRY STV_DEFAULT"
triton_poi_fused_cat_5:
.text.triton_poi_fused_cat_5:
[----:B------:R-:W-:Y:S01]  /*0000*/  LDC R1, c[0x0][0x28] ;  /* 0x00000a00ff017b82 */ /* 0x000fe20000000800 */
[----:B------:R-:W1:Y:S07]  /*0010*/  S2R R0, SR_TID.X ;  /* 0x0000000000007919 */ /* 0x000e6e0000002100 */
[----:B------:R-:W2:Y:S01]  /*0020*/  LDC.64 R6, c[0x0][0x218] ;  /* 0x00008600ff067b82 */ /* 0x000ea20000000a00 */
[----:B------:R-:W-:Y:S01]  /*0030*/  ULDC.64 UR4, c[0x0][0x208] ;  /* 0x0000820000047ab9 */ /* 0x000fe20000000a00 */
[----:B------:R-:W3:Y:S01]  /*0040*/  S2R R5, SR_CTAID.X ;  /* 0x0000000000057919 */ /* 0x000ee20000002500 */
[----:B-1----:R-:W-:Y:S01]  /*0050*/  IMAD.SHL.U32 R0, R0, 0x2, RZ ;  /* 0x0000000200007824 */ /* 0x002fe200078e00ff */
[----:B---3--:R-:W-:-:S04]  /*0060*/  SHF.R.S32.HI R3, RZ, 0x17, R5 ;  /* 0x00000017ff037819 */ /* 0x008fc80000011405 */
[----:B------:R-:W-:Y:S02]  /*0070*/  LOP3.LUT R0, R0, 0xfe, RZ, 0xc0, !PT ;  /* 0x000000fe00007812 */ /* 0x000fe400078ec0ff */
[----:B------:R-:W-:-:S03]  /*0080*/  SGXT R3, R3, 0x1 ;  /* 0x000000010303781a */ /* 0x000fc60000000200 */
[----:B------:R-:W-:Y:S02]  /*0090*/  IMAD R0, R5, 0x100, R0 ;  /* 0x0000010005007824 */ /* 0x000fe400078e0200 */
[----:B------:R-:W1:Y:S03]  /*00a0*/  LDC.64 R4, c[0x0][0x228] ;  /* 0x00008a00ff047b82 */ /* 0x000e660000000a00 */
[----:B------:R-:W-:Y:S02]  /*00b0*/  LEA.HI R3, R3, R0, RZ, 0x4 ;  /* 0x0000000003037211 */ /* 0x000fe400078f20ff */
[----:B------:R-:W-:Y:S02]  /*00c0*/  SHF.R.S32.HI R9, RZ, 0x1f, R0 ;  /* 0x0000001fff097819 */ /* 0x000fe40000011400 */
[--C-:B------:R-:W-:Y:S02]  /*00d0*/  SHF.R.S32.HI R11, RZ, 0x4, R3.reuse ;  /* 0x00000004ff0b7819 */ /* 0x100fe40000011403 */
[----:B------:R-:W-:-:S02]  /*00e0*/  SHF.R.S32.HI R2, RZ, 0x1f, R3 ;  /* 0x0000001fff027819 */ /* 0x000fc40000011403 */
[----:B------:R-:W-:Y:S02]  /*00f0*/  LOP3.LUT R3, R3, 0xfffffff0, RZ, 0xc0, !PT ;  /* 0xfffffff003037812 */ /* 0x000fe400078ec0ff */
[----:B------:R-:W-:Y:S02]  /*0100*/  LEA.HI R2, R2, R11, RZ, 0x7 ;  /* 0x0000000b02027211 */ /* 0x000fe400078f38ff */
[----:B------:R-:W-:Y:S01]  /*0110*/  LEA.HI R12, R9, R0, RZ, 0xb ;  /* 0x00000000090c7211 */ /* 0x000fe200078f58ff */
[----:B------:R-:W-:Y:S01]  /*0120*/  IMAD.IADD R3, R0, 0x1, -R3 ;  /* 0x0000000100037824 */ /* 0x000fe200078e0a03 */
[----:B------:R-:W-:Y:S01]  /*0130*/  LOP3.LUT R2, R2, 0xffffff80, RZ, 0xc0, !PT ;  /* 0xffffff8002027812 */ /* 0x000fe200078ec0ff */
[----:B------:R-:W3:Y:S01]  /*0140*/  LDC.64 R8, c[0x0][0x220] ;  /* 0x00008800ff087b82 */ /* 0x000ee20000000a00 */
[----:B------:R-:W-:-:S03]  /*0150*/  SHF.R.S32.HI R10, RZ, 0xb, R12 ;  /* 0x0000000bff0a7819 */ /* 0x000fc6000001140c */
[----:B------:R-:W-:Y:S02]  /*0160*/  IMAD.IADD R11, R11, 0x1, -R2 ;  /* 0x000000010b0b7824 */ /* 0x000fe400078e0a02 */
[----:B------:R-:W-:Y:S02]  /*0170*/  IMAD R14, R10, 0x200, R3 ;  /* 0x000002000a0e7824 */ /* 0x000fe400078e0203 */
[----:B------:R-:W4:Y:S01]  /*0180*/  LDC.64 R2, c[0x0][0x230] ;  /* 0x00008c00ff027b82 */ /* 0x000f220000000a00 */
[C---:B------:R-:W-:Y:S01]  /*0190*/  LOP3.LUT R16, R11.reuse, 0xffffffe0, RZ, 0xc0, !PT ;  /* 0xffffffe00b107812 */ /* 0x040fe200078ec0ff */
[C---:B------:R-:W-:Y:S01]  /*01a0*/  IMAD R15, R11.reuse, 0x10, R14 ;  /* 0x000000100b0f7824 */ /* 0x040fe200078e020e */
[C---:B------:R-:W-:Y:S01]  /*01b0*/  ISETP.GT.AND P0, PT, R11.reuse, 0x5f, PT ;  /* 0x0000005f0b00780c */ /* 0x040fe20003f04270 */
[----:B------:R-:W-:Y:S01]  /*01c0*/  VIADD R13, R11, 0xffffffc0 ;  /* 0xffffffc00b0d7836 */ /* 0x000fe20000000000 */
[----:B------:R-:W-:Y:S01]  /*01d0*/  ISETP.NE.AND P6, PT, R16, 0x40, PT ;  /* 0x000000401000780c */ /* 0x000fe20003fc5270 */
[----:B------:R-:W-:-:S02]  /*01e0*/  VIADD R15, R15, 0xfffffa00 ;  /* 0xfffffa000f0f7836 */ /* 0x000fc40000000000 */
[----:B------:R-:W-:Y:S02]  /*01f0*/  IMAD R21, R13, 0x10, R14 ;  /* 0x000000100d157824 */ /* 0x000fe400078e020e */
[----:B-1----:R-:W-:Y:S01]  /*0200*/  IMAD.WIDE R22, R15, 0x4, R4 ;  /* 0x000000040f167825 */ /* 0x002fe200078e0204 */
[----:B------:R-:W-:Y:S01]  /*0210*/  CS2R R4, SRZ ;  /* 0x0000000000047805 */ /* 0x000fe2000001ff00 */
[----:B------:R-:W1:Y:S02]  /*0220*/  LDC.64 R14, c[0x0][0x210] ;  /* 0x00008400ff0e7b82 */ /* 0x000e640000000a00 */
[----:B--2---:R-:W-:Y:S01]  /*0230*/  IMAD.WIDE R20, R21, 0x4, R6 ;  /* 0x0000000415147825 */ /* 0x004fe200078e0206 */
[----:B------:R-:W-:-:S03]  /*0240*/  CS2R R6, SRZ ;  /* 0x0000000000067805 */ /* 0x000fc6000001ff00 */
[----:B---3--:R-:W-:-:S04]  /*0250*/  IMAD.WIDE R8, R13, 0x4, R8 ;  /* 0x000000040d087825 */ /* 0x008fc800078e0208 */
[----:B------:R-:W-:Y:S02]  /*0260*/  IMAD.MOV.U32 R18, RZ, RZ, RZ ;  /* 0x000000ffff127224 */ /* 0x000fe400078e00ff */
[----:B----4-:R-:W-:Y:S01]  /*0270*/  IMAD.WIDE R24, R11, 0x4, R2 ;  /* 0x000000040b187825 */ /* 0x010fe200078e0202 */
[----:B------:R-:W-:Y:S01]  /*0280*/  CS2R R16, SRZ ;  /* 0x0000000000107805 */ /* 0x000fe2000001ff00 */
[----:B------:R-:W2:Y:S02]  /*0290*/  @P0 LDG.E.64 R6, desc[UR4][R22.64] ;  /* 0x0000000416060981 */ /* 0x000ea4000c1e1b00 */
[----:B------:R-:W-:Y:S01]  /*02a0*/  IMAD.MOV.U32 R13, RZ, RZ, RZ ;  /* 0x000000ffff0d7224 */ /* 0x000fe200078e00ff */
[----:B------:R-:W-:Y:S01]  /*02b0*/  LOP3.LUT R3, R12, 0xfffff800, RZ, 0xc0, !PT ;  /* 0xfffff8000c037812 */ /* 0x000fe200078ec0ff */
[----:B------:R-:W3:Y:S04]  /*02c0*/  @P0 LDG.E.EL R18, desc[UR4][R24.64+-0x180] ;  /* 0xfffe800418120981 */ /* 0x000ee8000c2e1900 */
[----:B------:R-:W4:Y:S04]  /*02d0*/  @P0 LDG.E.EL R13, desc[UR4][R24.64+-0x180] ;  /* 0xfffe8004180d0981 */ /* 0x000f28000c2e1900 */
[----:B------:R-:W5:Y:S01]  /*02e0*/  @!P6 LDG.E.64 R4, desc[UR4][R20.64] ;  /* 0x000000041404e981 */ /* 0x000f62000c1e1b00 */
[----:B------:R-:W-:-:S03]  /*02f0*/  IMAD.IADD R3, R0, 0x1, -R3 ;  /* 0x0000000100037824 */ /* 0x000fc600078e0a03 */
[----:B------:R-:W5:Y:S04]  /*0300*/  @!P6 LDG.E.EL R16, desc[UR4][R8.64] ;  /* 0x000000040810e981 */ /* 0x000f68000c2e1900 */
[----:B------:R5:W5:Y:S01]  /*0310*/  @!P6 LDG.E.EL R17, desc[UR4][R8.64] ;  /* 0x000000040811e981 */ /* 0x000b62000c2e1900 */
[----:B------:R-:W-:Y:S01]  /*0320*/  ISETP.GE.AND P5, PT, R11, 0x40, PT ;  /* 0x000000400b00780c */ /* 0x000fe20003fa6270 */
[----:B------:R-:W-:-:S04]  /*0330*/  IMAD R3, R10, 0x400, R3 ;  /* 0x000004000a037824 */ /* 0x000fc800078e0203 */
[----:B-1----:R-:W-:Y:S01]  /*0340*/  IMAD.WIDE R14, R3, 0x4, R14 ;  /* 0x00000004030e7825 */ /* 0x002fe200078e020e */
[----:B------:R-:W-:-:S07]  /*0350*/  CS2R R2, SRZ ;  /* 0x0000000000027805 */ /* 0x000fce000001ff00 */
[----:B------:R-:W5:Y:S01]  /*0360*/  @!P5 LDG.E.64 R2, desc[UR4][R14.64] ;  /* 0x000000040e02d981 */ /* 0x000f62000c1e1b00 */
[----:B--2---:R-:W-:Y:S02]  /*0370*/  SEL R10, R6, RZ, P0 ;  /* 0x000000ff060a7207 */ /* 0x004fe40000000000 */
[----:B------:R-:W-:Y:S02]  /*0380*/  SEL R11, R7, RZ, P0 ;  /* 0x000000ff070b7207 */ /* 0x000fe40000000000 */
[----:B---3--:R-:W-:Y:S02]  /*0390*/  SEL R18, R18, RZ, P0 ;  /* 0x000000ff12127207 */ /* 0x008fe40000000000 */
[----:B----4-:R-:W-:Y:S02]  /*03a0*/  SEL R13, R13, RZ, P0 ;  /* 0x000000ff0d0d7207 */ /* 0x010fe40000000000 */
[----:B-----5:R-:W-:Y:S02]  /*03b0*/  SEL R8, R4, RZ, !P6 ;  /* 0x000000ff04087207 */ /* 0x020fe40007000000 */
[----:B------:R-:W-:-:S02]  /*03c0*/  SEL R9, R5, RZ, !P6 ;  /* 0x000000ff05097207 */ /* 0x000fc40007000000 */
[----:B------:R-:W1:Y:S01]  /*03d0*/  LDC.64 R4, c[0x0][0x238] ;  /* 0x00008e00ff047b82 */ /* 0x000e620000000a00 */
[----:B------:R-:W-:Y:S02]  /*03e0*/  SEL R7, R16, RZ, !P6 ;  /* 0x000000ff10077207 */ /* 0x000fe40007000000 */
[----:B------:R-:W-:Y:S02]  /*03f0*/  FSETP.GT.AND P2, PT, R10, -R13, PT ;  /* 0x8000000d0a00720b */ /* 0x000fe40003f44000 */
[----:B------:R-:W-:Y:S02]  /*0400*/  SEL R6, R17, RZ, !P6 ;  /* 0x000000ff11067207 */ /* 0x000fe40007000000 */
[----:B------:R-:W-:Y:S02]  /*0410*/  FSETP.GT.AND P1, PT, R11, -R18, PT ;  /* 0x800000120b00720b */ /* 0x000fe40003f24000 */
[C---:B------:R-:W-:Y:S02]  /*0420*/  FSETP.GT.AND P4, PT, R8.reuse, -R7, PT ;  /* 0x800000070800720b */ /* 0x040fe40003f84000 */
[C---:B------:R-:W-:Y:S01]  /*0430*/  FSETP.GT.AND P3, PT, R9.reuse, -R6, PT ;  /* 0x800000060900720b */ /* 0x040fe20003f64000 */
[----:B------:R-:W-:Y:S01]  /*0440*/  FADD R8, R8, R7 ;  /* 0x0000000708087221 */ /* 0x000fe20000000000 */
[----:B------:R-:W-:Y:S01]  /*0450*/  FADD R7, R9, R6 ;  /* 0x0000000609077221 */ /* 0x000fe20000000000 */
[----:B------:R-:W-:Y:S01]  /*0460*/  FADD R6, R10, R13 ;  /* 0x0000000d0a067221 */ /* 0x000fe20000000000 */
[----:B------:R-:W-:-:S03]  /*0470*/  FADD R18, R11, R18 ;  /* 0x000000120b127221 */ /* 0x000fc60000000000 */
[----:B------:R-:W-:Y:S02]  /*0480*/  @!P2 FMUL R6, R6, 0.20000000298023223877 ;  /* 0x3e4ccccd0606a820 */ /* 0x000fe40000400000 */
[----:B------:R-:W-:Y:S01]  /*0490*/  @!P1 FMUL R18, R18, 0.20000000298023223877 ;  /* 0x3e4ccccd12129820 */ /* 0x000fe20000400000 */
[----:B------:R-:W-:Y:S01]  /*04a0*/  SEL R9, R2, RZ, !P5 ;  /* 0x000000ff02097207 */ /* 0x000fe20006800000 */
[----:B------:R-:W-:Y:S01]  /*04b0*/  @!P4 FMUL R8, R8, 0.20000000298023223877 ;  /* 0x3e4ccccd0808c820 */ /* 0x000fe20000400000 */
[----:B------:R-:W-:Y:S01]  /*04c0*/  @P6 FSEL R8, R6, RZ, P0 ;  /* 0x000000ff06086208 */ /* 0x000fe20000000000 */
[----:B------:R-:W-:Y:S01]  /*04d0*/  @!P3 FMUL R7, R7, 0.20000000298023223877 ;  /* 0x3e4ccccd0707b820 */ /* 0x000fe20000400000 */
[----:B------:R-:W-:Y:S02]  /*04e0*/  @P6 FSEL R7, R18, RZ, P0 ;  /* 0x000000ff12076208 */ /* 0x000fe40000000000 */
[----:B------:R-:W-:Y:S01]  /*04f0*/  SEL R2, R3, RZ, !P5 ;  /* 0x000000ff03027207 */ /* 0x000fe20006800000 */
[----:B-1----:R-:W-:Y:S01]  /*0500*/  IMAD.WIDE R4, R0, 0x4, R4 ;  /* 0x0000000400047825 */ /* 0x002fe200078e0204 */
[----:B------:R-:W-:-:S02]  /*0510*/  SEL R6, R9, R8, !P5 ;  /* 0x0000000809067207 */ /* 0x000fc40006800000 */
[----:B------:R-:W-:-:S05]  /*0520*/  SEL R7, R2, R7, !P5 ;  /* 0x0000000702077207 */ /* 0x000fca0006800000 */
[----:B------:R-:W-:Y:S01]  /*0530*/  STG.E.64 desc[UR4][R4.64], R6 ;  /* 0x0000000604007986 */ /* 0x000fe2000c101b04 */
[----:B------:R-:W-:Y:S05]  /*0540*/  EXIT ;  /* 0x000000000000794d */ /* 0x000fea0003800000 */
.L_x_0:
[----:B------:R-:W-:-:S00]  /*0550*/  BRA `(.L_x_0) ;  /* 0xfffffffc00fc7947 */ /* 0x000fc0000383ffff */
[----:B------:R-:W-:-:S00]  /*0560*/  NOP ;  /* 0x0000000000007918 */ /* 0x000fc00000000000 */
        /* <DEDUP_REMOVED lines=9> */
.L_x_1:


//--------------------- .nv.constant0.triton_poi_fused_cat_5 --------------------------
	.section	.nv.constant0.triton_poi_fused_cat_5,"a",@progbits
	.sectionflags	@""
	.align	4
.nv.constant0.triton_poi_fused_cat_5:
	.zero		580
